//
// Generated by NVIDIA NVVM Compiler
//
// Compiler Build ID: CL-36424714
// Cuda compilation tools, release 13.0, V13.0.88
// Based on NVVM 20.0.0
//

.version 9.0
.target sm_100
.address_size 64

	// .globl	_Z14rgb2yuv_kerneliPhS_S_S_S_S_

.visible .entry _Z14rgb2yuv_kerneliPhS_S_S_S_S_(
	.param .u32 _Z14rgb2yuv_kerneliPhS_S_S_S_S__param_0,
	.param .u64 .ptr .align 1 _Z14rgb2yuv_kerneliPhS_S_S_S_S__param_1,
	.param .u64 .ptr .align 1 _Z14rgb2yuv_kerneliPhS_S_S_S_S__param_2,
	.param .u64 .ptr .align 1 _Z14rgb2yuv_kerneliPhS_S_S_S_S__param_3,
	.param .u64 .ptr .align 1 _Z14rgb2yuv_kerneliPhS_S_S_S_S__param_4,
	.param .u64 .ptr .align 1 _Z14rgb2yuv_kerneliPhS_S_S_S_S__param_5,
	.param .u64 .ptr .align 1 _Z14rgb2yuv_kerneliPhS_S_S_S_S__param_6
)
{
	.reg .pred 	%p<2>;
	.reg .b16 	%rs<4>;
	.reg .b32 	%r<9>;
	.reg .b64 	%rd<20>;
	.reg .b64 	%fd<15>;

	ld.param.u32 	%r2, [_Z14rgb2yuv_kerneliPhS_S_S_S_S__param_0];
	ld.param.u64 	%rd1, [_Z14rgb2yuv_kerneliPhS_S_S_S_S__param_1];
	ld.param.u64 	%rd2, [_Z14rgb2yuv_kerneliPhS_S_S_S_S__param_2];
	ld.param.u64 	%rd3, [_Z14rgb2yuv_kerneliPhS_S_S_S_S__param_3];
	ld.param.u64 	%rd4, [_Z14rgb2yuv_kerneliPhS_S_S_S_S__param_4];
	ld.param.u64 	%rd5, [_Z14rgb2yuv_kerneliPhS_S_S_S_S__param_5];
	ld.param.u64 	%rd6, [_Z14rgb2yuv_kerneliPhS_S_S_S_S__param_6];
	mov.u32 	%r3, %ctaid.x;
	mov.u32 	%r4, %ntid.x;
	mov.u32 	%r5, %tid.x;
	mad.lo.s32 	%r1, %r3, %r4, %r5;
	setp.ge.s32 	%p1, %r1, %r2;
	@%p1 bra 	$L__BB0_2;
	cvta.to.global.u64 	%rd7, %rd1;
	cvta.to.global.u64 	%rd8, %rd2;
	cvta.to.global.u64 	%rd9, %rd3;
	cvta.to.global.u64 	%rd10, %rd4;
	cvta.to.global.u64 	%rd11, %rd5;
	cvta.to.global.u64 	%rd12, %rd6;
	cvt.s64.s32 	%rd13, %r1;
	add.s64 	%rd14, %rd7, %rd13;
	ld.global.u8 	%rs1, [%rd14];
	add.s64 	%rd15, %rd8, %rd13;
	ld.global.u8 	%rs2, [%rd15];
	add.s64 	%rd16, %rd9, %rd13;
	ld.global.u8 	%rs3, [%rd16];
	cvt.rn.f64.u16 	%fd1, %rs1;
	cvt.rn.f64.u16 	%fd2, %rs2;
	mul.f64 	%fd3, %fd2, 0d3FE2C8B439581062;
	fma.rn.f64 	%fd4, %fd1, 0d3FD322D0E5604189, %fd3;
	cvt.rn.f64.u16 	%fd5, %rs3;
	fma.rn.f64 	%fd6, %fd5, 0d3FBD2F1A9FBE76C9, %fd4;
	cvt.rzi.u32.f64 	%r6, %fd6;
	add.s64 	%rd17, %rd10, %rd13;
	st.global.u8 	[%rd17], %r6;
	mul.f64 	%fd7, %fd2, 0dBFD52F1A9FBE76C9;
	fma.rn.f64 	%fd8, %fd1, 0dBFC5A1CAC083126F, %fd7;
	fma.rn.f64 	%fd9, %fd5, 0d3FDFEF9DB22D0E56, %fd8;
	add.f64 	%fd10, %fd9, 0d4060000000000000;
	cvt.rzi.u32.f64 	%r7, %fd10;
	add.s64 	%rd18, %rd11, %rd13;
	st.global.u8 	[%rd18], %r7;
	mul.f64 	%fd11, %fd2, 0dBFDAC083126E978D;
	fma.rn.f64 	%fd12, %fd1, 0d3FDFEF9DB22D0E56, %fd11;
	fma.rn.f64 	%fd13, %fd5, 0dBFB4D013A92A3055, %fd12;
	add.f64 	%fd14, %fd13, 0d4060000000000000;
	cvt.rzi.u32.f64 	%r8, %fd14;
	add.s64 	%rd19, %rd12, %rd13;
	st.global.u8 	[%rd19], %r8;
$L__BB0_2:
	ret;

}


// ===== COMPILED SASS (sm_100) =====

	.target	sm_100

	.elftype	@"ET_EXEC"


//--------------------- .note.nv.tkinfo           --------------------------
	.section	.note.nv.tkinfo,"",@"SHT_NOTE"
	.sectionflags	@"SHF_NOTE_NV_TKINFO"
	.tkinfo
        /*0018*/ 	.word	0x00000002
        /*0030*/ 	.string	""
        /*0030*/ 	.string	"ptxas"
        /*0030*/ 	.string	"Cuda compilation tools, release 13.0, V13.0.88"
        /*0030*/ 	.string	"Build cuda_13.0.r13.0/compiler.36424714_0"
        /*0030*/ 	.string	"-arch sm_100 -m 64 "



//--------------------- .note.nv.cuinfo           --------------------------
	.section	.note.nv.cuinfo,"",@"SHT_NOTE"
	.sectionflags	@"SHF_NOTE_NV_CUINFO"
        /*0018*/ 	.short	0x0002
        /*001a*/ 	.short	0x0064
        /*001c*/ 	.short	0x0082
	.zero		2


//--------------------- .nv.info                  --------------------------
	.section	.nv.info,"",@"SHT_CUDA_INFO"
	.align	4


	//----- nvinfo : EIATTR_REGCOUNT
	.align		4
        /*0000*/ 	.byte	0x04, 0x2f
        /*0002*/ 	.short	(.L_1 - .L_0)
	.align		4
.L_0:
        /*0004*/ 	.word	index@(_Z14rgb2yuv_kerneliPhS_S_S_S_S_)
        /*0008*/ 	.word	0x00000014


	//----- nvinfo : EIATTR_FRAME_SIZE
	.align		4
.L_1:
        /*000c*/ 	.byte	0x04, 0x11
        /*000e*/ 	.short	(.L_3 - .L_2)
	.align		4
.L_2:
        /*0010*/ 	.word	index@(_Z14rgb2yuv_kerneliPhS_S_S_S_S_)
        /*0014*/ 	.word	0x00000000


	//----- nvinfo : EIATTR_MIN_STACK_SIZE
	.align		4
.L_3:
        /*0018*/ 	.byte	0x04, 0x12
        /*001a*/ 	.short	(.L_5 - .L_4)
	.align		4
.L_4:
        /*001c*/ 	.word	index@(_Z14rgb2yuv_kerneliPhS_S_S_S_S_)
        /*0020*/ 	.word	0x00000000
.L_5:


//--------------------- .nv.compat                --------------------------
	.section	.nv.compat,"",@"SHT_CUDA_COMPAT_INFO"
	.align	4
        /*0000*/ 	.byte	0x02, 0x09, 0x00, 0x00, 0x02, 0x02, 0x01, 0x00, 0x02, 0x05, 0x05, 0x00, 0x03, 0x07, 0x01, 0x01
        /*0010*/ 	.byte	0x02, 0x03, 0x00, 0x00, 0x02, 0x06, 0x01, 0x00, 0x04, 0x0b, 0x08, 0x00, 0x01, 0x00, 0x00, 0x00
        /*0020*/ 	.byte	0x00, 0x00, 0x00, 0x00


//--------------------- .nv.info._Z14rgb2yuv_kerneliPhS_S_S_S_S_ --------------------------
	.section	.nv.info._Z14rgb2yuv_kerneliPhS_S_S_S_S_,"",@"SHT_CUDA_INFO"
	.sectionflags	@""
	.align	4


	//----- nvinfo : EIATTR_CUDA_API_VERSION
	.align		4
        /*0000*/ 	.byte	0x04, 0x37
        /*0002*/ 	.short	(.L_7 - .L_6)
.L_6:
        /*0004*/ 	.word	0x00000082


	//----- nvinfo : EIATTR_KPARAM_INFO
	.align		4
.L_7:
        /*0008*/ 	.byte	0x04, 0x17
        /*000a*/ 	.short	(.L_9 - .L_8)
.L_8:
        /*000c*/ 	.word	0x00000000
        /*0010*/ 	.short	0x0006
        /*0012*/ 	.short	0x0030
        /*0014*/ 	.byte	0x00, 0xf5, 0x21, 0x00


	//----- nvinfo : EIATTR_KPARAM_INFO
	.align		4
.L_9:
        /*0018*/ 	.byte	0x04, 0x17
        /*001a*/ 	.short	(.L_11 - .L_10)
.L_10:
        /*001c*/ 	.word	0x00000000
        /*0020*/ 	.short	0x0005
        /*0022*/ 	.short	0x0028
        /*0024*/ 	.byte	0x00, 0xf5, 0x21, 0x00


	//----- nvinfo : EIATTR_KPARAM_INFO
	.align		4
.L_11:
        /*0028*/ 	.byte	0x04, 0x17
        /*002a*/ 	.short	(.L_13 - .L_12)
.L_12:
        /*002c*/ 	.word	0x00000000
        /*0030*/ 	.short	0x0004
        /*0032*/ 	.short	0x0020
        /*0034*/ 	.byte	0x00, 0xf5, 0x21, 0x00


	//----- nvinfo : EIATTR_KPARAM_INFO
	.align		4
.L_13:
        /*0038*/ 	.byte	0x04, 0x17
        /*003a*/ 	.short	(.L_15 - .L_14)
.L_14:
        /*003c*/ 	.word	0x00000000
        /*0040*/ 	.short	0x0003
        /*0042*/ 	.short	0x0018
        /*0044*/ 	.byte	0x00, 0xf5, 0x21, 0x00


	//----- nvinfo : EIATTR_KPARAM_INFO
	.align		4
.L_15:
        /*0048*/ 	.byte	0x04, 0x17
        /*004a*/ 	.short	(.L_17 - .L_16)
.L_16:
        /*004c*/ 	.word	0x00000000
        /*0050*/ 	.short	0x0002
        /*0052*/ 	.short	0x0010
        /*0054*/ 	.byte	0x00, 0xf5, 0x21, 0x00


	//----- nvinfo : EIATTR_KPARAM_INFO
	.align		4
.L_17:
        /*0058*/ 	.byte	0x04, 0x17
        /*005a*/ 	.short	(.L_19 - .L_18)
.L_18:
        /*005c*/ 	.word	0x00000000
        /*0060*/ 	.short	0x0001
        /*0062*/ 	.short	0x0008
        /*0064*/ 	.byte	0x00, 0xf5, 0x21, 0x00


	//----- nvinfo : EIATTR_KPARAM_INFO
	.align		4
.L_19:
        /*0068*/ 	.byte	0x04, 0x17
        /*006a*/ 	.short	(.L_21 - .L_20)
.L_20:
        /*006c*/ 	.word	0x00000000
        /*0070*/ 	.short	0x0000
        /*0072*/ 	.short	0x0000
        /*0074*/ 	.byte	0x00, 0xf0, 0x11, 0x00


	//----- nvinfo : EIATTR_SPARSE_MMA_MASK
	.align		4
.L_21:
        /*0078*/ 	.byte	0x03, 0x50
        /*007a*/ 	.short	0x0000


	//----- nvinfo : EIATTR_MAXREG_COUNT
	.align		4
        /*007c*/ 	.byte	0x03, 0x1b
        /*007e*/ 	.short	0x00ff


	//----- nvinfo : EIATTR_MERCURY_ISA_VERSION
	.align		4
        /*0080*/ 	.byte	0x03, 0x5f
        /*0082*/ 	.short	0x0101


	//----- nvinfo : EIATTR_VRC_CTA_INIT_COUNT
	.align		4
        /*0084*/ 	.byte	0x02, 0x4a
	.zero		1
	.zero		1


	//----- nvinfo : EIATTR_EXIT_INSTR_OFFSETS
	.align		4
        /*0088*/ 	.byte	0x04, 0x1c
        /*008a*/ 	.short	(.L_23 - .L_22)


	//   ....[0]....
.L_22:
        /*008c*/ 	.word	0x00000070


	//   ....[1]....
        /*0090*/ 	.word	0x00000410


	//----- nvinfo : EIATTR_CBANK_PARAM_SIZE
	.align		4
.L_23:
        /*0094*/ 	.byte	0x03, 0x19
        /*0096*/ 	.short	0x0038


	//----- nvinfo : EIATTR_PARAM_CBANK
	.align		4
        /*0098*/ 	.byte	0x04, 0x0a
        /*009a*/ 	.short	(.L_25 - .L_24)
	.align		4
.L_24:
        /*009c*/ 	.word	index@(.nv.constant0._Z14rgb2yuv_kerneliPhS_S_S_S_S_)
        /*00a0*/ 	.short	0x0380
        /*00a2*/ 	.short	0x0038


	//----- nvinfo : EIATTR_SW_WAR
	.align		4
.L_25:
        /*00a4*/ 	.byte	0x04, 0x36
        /*00a6*/ 	.short	(.L_27 - .L_26)
.L_26:
        /*00a8*/ 	.word	0x00000008
.L_27:


//--------------------- .nv.callgraph             --------------------------
	.section	.nv.callgraph,"",@"SHT_CUDA_CALLGRAPH"
	.align	4
	.sectionentsize	8
	.align		4
        /*0000*/ 	.word	0x00000000
	.align		4
        /*0004*/ 	.word	0xffffffff
	.align		4
        /*0008*/ 	.word	0x00000000
	.align		4
        /*000c*/ 	.word	0xfffffffe
	.align		4
        /*0010*/ 	.word	0x00000000
	.align		4
        /*0014*/ 	.word	0xfffffffd
	.align		4
        /*0018*/ 	.word	0x00000000
	.align		4
        /*001c*/ 	.word	0xfffffffc


//--------------------- .text._Z14rgb2yuv_kerneliPhS_S_S_S_S_ --------------------------
	.section	.text._Z14rgb2yuv_kerneliPhS_S_S_S_S_,"ax",@progbits
	.align	128
        .global         _Z14rgb2yuv_kerneliPhS_S_S_S_S_
        .type           _Z14rgb2yuv_kerneliPhS_S_S_S_S_,@function
        .size           _Z14rgb2yuv_kerneliPhS_S_S_S_S_,(.L_x_1 - _Z14rgb2yuv_kerneliPhS_S_S_S_S_)
        .other          _Z14rgb2yuv_kerneliPhS_S_S_S_S_,@"STO_CUDA_ENTRY STV_DEFAULT"
_Z14rgb2yuv_kerneliPhS_S_S_S_S_:
.text._Z14rgb2yuv_kerneliPhS_S_S_S_S_:
[----:B------:R-:W-:Y:S01]  /*0000*/  LDC R1, c[0x0][0x37c] ;  /* 0x0000df00ff017b82 */ /* 0x000fe20000000800 */
[----:B------:R-:W0:Y:S07]  /*0010*/  S2R R3, SR_TID.X ;  /* 0x0000000000037919 */ /* 0x000e2e0000002100 */
[----:B------:R-:W0:Y:S01]  /*0020*/  S2UR UR4, SR_CTAID.X ;  /* 0x00000000000479c3 */ /* 0x000e220000002500 */
[----:B------:R-:W1:Y:S07]  /*0030*/  LDCU UR5, c[0x0][0x380] ;  /* 0x00007000ff0577ac */ /* 0x000e6e0008000800 */
[----:B------:R-:W0:Y:S02]  /*0040*/  LDC R0, c[0x0][0x360] ;  /* 0x0000d800ff007b82 */ /* 0x000e240000000800 */
[----:B0-----:R-:W-:-:S05]  /*0050*/  IMAD R0, R0, UR4, R3 ;  /* 0x0000000400007c24 */ /* 0x001fca000f8e0203 */
[----:B-1----:R-:W-:-:S13]  /*0060*/  ISETP.GE.AND P0, PT, R0, UR5, PT ;  /* 0x0000000500007c0c */ /* 0x002fda000bf06270 */
[----:B------:R-:W-:Y:S05]  /*0070*/  @P0 EXIT ;  /* 0x000000000000094d */ /* 0x000fea0003800000 */
[----:B------:R-:W0:Y:S01]  /*0080*/  LDCU.128 UR8, c[0x0][0x390] ;  /* 0x00007200ff0877ac */ /* 0x000e220008000c00 */
[----:B------:R-:W-:Y:S01]  /*0090*/  SHF.R.S32.HI R12, RZ, 0x1f, R0 ;  /* 0x0000001fff0c7819 */ /* 0x000fe20000011400 */
[----:B------:R-:W1:Y:S01]  /*00a0*/  LDCU.64 UR6, c[0x0][0x388] ;  /* 0x00007100ff0677ac */ /* 0x000e620008000a00 */
[----:B------:R-:W2:Y:S01]  /*00b0*/  LDCU.64 UR4, c[0x0][0x358] ;  /* 0x00006b00ff0477ac */ /* 0x000ea20008000a00 */
[----:B0-----:R-:W-:-:S04]  /*00c0*/  IADD3 R8, P0, PT, R0, UR8, RZ ;  /* 0x0000000800087c10 */ /* 0x001fc8000ff1e0ff */
[----:B------:R-:W-:Y:S02]  /*00d0*/  IADD3.X R9, PT, PT, R12, UR9, RZ, P0, !PT ;  /* 0x000000090c097c10 */ /* 0x000fe400087fe4ff */
[----:B-1----:R-:W-:-:S03]  /*00e0*/  IADD3 R14, P0, PT, R0, UR6, RZ ;  /* 0x00000006000e7c10 */ /* 0x002fc6000ff1e0ff */
[----:B--2---:R-:W2:Y:S01]  /*00f0*/  LDG.E.U8 R13, desc[UR4][R8.64] ;  /* 0x00000004080d7981 */ /* 0x004ea2000c1e1100 */
[----:B------:R-:W-:Y:S02]  /*0100*/  IADD3.X R15, PT, PT, R12, UR7, RZ, P0, !PT ;  /* 0x000000070c0f7c10 */ /* 0x000fe400087fe4ff */
[----:B------:R-:W-:-:S03]  /*0110*/  IADD3 R16, P0, PT, R0, UR10, RZ ;  /* 0x0000000a00107c10 */ /* 0x000fc6000ff1e0ff */
[----:B------:R-:W3:Y:S01]  /*0120*/  LDG.E.U8 R2, desc[UR4][R14.64] ;  /* 0x000000040e027981 */ /* 0x000ee2000c1e1100 */
[----:B------:R-:W-:-:S05]  /*0130*/  IADD3.X R17, PT, PT, R12, UR11, RZ, P0, !PT ;  /* 0x0000000b0c117c10 */ /* 0x000fca00087fe4ff */
[----:B------:R-:W4:Y:S01]  /*0140*/  LDG.E.U8 R16, desc[UR4][R16.64] ;  /* 0x0000000410107981 */ /* 0x000f22000c1e1100 */
[----:B------:R-:W-:Y:S01]  /*0150*/  UMOV UR6, 0x39581062 ;  /* 0x3958106200067882 */ /* 0x000fe20000000000 */
[----:B------:R-:W-:Y:S01]  /*0160*/  UMOV UR7, 0x3fe2c8b4 ;  /* 0x3fe2c8b400077882 */ /* 0x000fe20000000000 */
[----:B------:R-:W-:Y:S01]  /*0170*/  UMOV UR8, 0x9fbe76c9 ;  /* 0x9fbe76c900087882 */ /* 0x000fe20000000000 */
[----:B------:R-:W-:Y:S01]  /*0180*/  UMOV UR9, 0x3fd52f1a ;  /* 0x3fd52f1a00097882 */ /* 0x000fe20000000000 */
[----:B--2---:R-:W0:Y:S08]  /*0190*/  I2F.F64.U16 R4, R13 ;  /* 0x0000000d00047312 */ /* 0x004e300000101800 */
[----:B---3--:R-:W1:Y:S01]  /*01a0*/  I2F.F64.U16 R2, R2 ;  /* 0x0000000200027312 */ /* 0x008e620000101800 */
[----:B0-----:R-:W-:-:S07]  /*01b0*/  DMUL R6, R4, UR6 ;  /* 0x0000000604067c28 */ /* 0x001fce0008000000 */
[----:B----4-:R-:W0:Y:S01]  /*01c0*/  I2F.F64.U16 R8, R16 ;  /* 0x0000001000087312 */ /* 0x010e220000101800 */
[C---:B------:R-:W-:Y:S01]  /*01d0*/  DMUL R10, R4.reuse, -UR8 ;  /* 0x80000008040a7c28 */ /* 0x040fe20008000000 */
[----:B------:R-:W-:Y:S01]  /*01e0*/  UMOV UR6, 0x126e978d ;  /* 0x126e978d00067882 */ /* 0x000fe20000000000 */
[----:B------:R-:W-:Y:S01]  /*01f0*/  UMOV UR7, 0x3fdac083 ;  /* 0x3fdac08300077882 */ /* 0x000fe20000000000 */
[----:B------:R-:W-:Y:S01]  /*0200*/  UMOV UR8, 0xc083126f ;  /* 0xc083126f00087882 */ /* 0x000fe20000000000 */
[----:B------:R-:W-:Y:S01]  /*0210*/  DMUL R4, R4, -UR6 ;  /* 0x8000000604047c28 */ /* 0x000fe20008000000 */
[----:B------:R-:W-:Y:S01]  /*0220*/  UMOV UR6, 0xe5604189 ;  /* 0xe560418900067882 */ /* 0x000fe20000000000 */
[----:B------:R-:W-:Y:S01]  /*0230*/  UMOV UR7, 0x3fd322d0 ;  /* 0x3fd322d000077882 */ /* 0x000fe20000000000 */
[----:B------:R-:W-:Y:S01]  /*0240*/  UMOV UR9, 0x3fc5a1ca ;  /* 0x3fc5a1ca00097882 */ /* 0x000fe20000000000 */
[C---:B-1----:R-:W-:Y:S01]  /*0250*/  DFMA R6, R2.reuse, UR6, R6 ;  /* 0x0000000602067c2b */ /* 0x042fe20008000006 */
[----:B------:R-:W-:Y:S01]  /*0260*/  UMOV UR6, 0x9fbe76c9 ;  /* 0x9fbe76c900067882 */ /* 0x000fe20000000000 */
[C---:B------:R-:W-:Y:S01]  /*0270*/  DFMA R10, R2.reuse, -UR8, R10 ;  /* 0x80000008020a7c2b */ /* 0x040fe2000800000a */
[----:B------:R-:W-:Y:S01]  /*0280*/  UMOV UR8, 0xb22d0e56 ;  /* 0xb22d0e5600087882 */ /* 0x000fe20000000000 */
[----:B------:R-:W-:Y:S01]  /*0290*/  UMOV UR9, 0x3fdfef9d ;  /* 0x3fdfef9d00097882 */ /* 0x000fe20000000000 */
[----:B------:R-:W-:Y:S01]  /*02a0*/  UMOV UR7, 0x3fbd2f1a ;  /* 0x3fbd2f1a00077882 */ /* 0x000fe20000000000 */
[----:B------:R-:W-:-:S02]  /*02b0*/  DFMA R4, R2, UR8, R4 ;  /* 0x0000000802047c2b */ /* 0x000fc40008000004 */
[C---:B0-----:R-:W-:Y:S01]  /*02c0*/  DFMA R6, R8.reuse, UR6, R6 ;  /* 0x0000000608067c2b */ /* 0x041fe20008000006 */
[----:B------:R-:W-:Y:S01]  /*02d0*/  UMOV UR6, 0xa92a3055 ;  /* 0xa92a305500067882 */ /* 0x000fe20000000000 */
[----:B------:R-:W-:Y:S01]  /*02e0*/  UMOV UR7, 0x3fb4d013 ;  /* 0x3fb4d01300077882 */ /* 0x000fe20000000000 */
[C---:B------:R-:W-:Y:S01]  /*02f0*/  DFMA R10, R8.reuse, UR8, R10 ;  /* 0x00000008080a7c2b */ /* 0x040fe2000800000a */
[----:B------:R-:W0:Y:S02]  /*0300*/  LDCU.128 UR8, c[0x0][0x3a0] ;  /* 0x00007400ff0877ac */ /* 0x000e240008000c00 */
[----:B------:R-:W-:Y:S01]  /*0310*/  DFMA R4, R8, -UR6, R4 ;  /* 0x8000000608047c2b */ /* 0x000fe20008000004 */
[----:B------:R-:W1:Y:S03]  /*0320*/  LDCU.64 UR6, c[0x0][0x3b0] ;  /* 0x00007600ff0677ac */ /* 0x000e660008000a00 */
[----:B------:R-:W2:Y:S01]  /*0330*/  F2I.U32.F64.TRUNC R7, R6 ;  /* 0x0000000600077311 */ /* 0x000ea2000030d000 */
[----:B------:R-:W-:-:S03]  /*0340*/  DADD R10, R10, 128 ;  /* 0x406000000a0a7429 */ /* 0x000fc60000000000 */
[----:B------:R-:W-:-:S07]  /*0350*/  DADD R4, R4, 128 ;  /* 0x4060000004047429 */ /* 0x000fce0000000000 */
[----:B------:R-:W3:Y:S01]  /*0360*/  F2I.U32.F64.TRUNC R11, R10 ;  /* 0x0000000a000b7311 */ /* 0x000ee2000030d000 */
[C---:B0-----:R-:W-:Y:S02]  /*0370*/  IADD3 R2, P0, PT, R0.reuse, UR8, RZ ;  /* 0x0000000800027c10 */ /* 0x041fe4000ff1e0ff */
[C---:B------:R-:W-:Y:S02]  /*0380*/  IADD3 R8, P1, PT, R0.reuse, UR10, RZ ;  /* 0x0000000a00087c10 */ /* 0x040fe4000ff3e0ff */
[----:B-1----:R-:W-:Y:S02]  /*0390*/  IADD3 R14, P2, PT, R0, UR6, RZ ;  /* 0x00000006000e7c10 */ /* 0x002fe4000ff5e0ff */
[C---:B------:R-:W-:Y:S01]  /*03a0*/  IADD3.X R3, PT, PT, R12.reuse, UR9, RZ, P0, !PT ;  /* 0x000000090c037c10 */ /* 0x040fe200087fe4ff */
[----:B------:R-:W0:Y:S01]  /*03b0*/  F2I.U32.F64.TRUNC R5, R4 ;  /* 0x0000000400057311 */ /* 0x000e22000030d000 */
[C---:B------:R-:W-:Y:S02]  /*03c0*/  IADD3.X R9, PT, PT, R12.reuse, UR11, RZ, P1, !PT ;  /* 0x0000000b0c097c10 */ /* 0x040fe40008ffe4ff */
[----:B------:R-:W-:Y:S01]  /*03d0*/  IADD3.X R15, PT, PT, R12, UR7, RZ, P2, !PT ;  /* 0x000000070c0f7c10 */ /* 0x000fe200097fe4ff */
[----:B--2---:R-:W-:Y:S04]  /*03e0*/  STG.E.U8 desc[UR4][R2.64], R7 ;  /* 0x0000000702007986 */ /* 0x004fe8000c101104 */
[----:B---3--:R-:W-:Y:S04]  /*03f0*/  STG.E.U8 desc[UR4][R8.64], R11 ;  /* 0x0000000b08007986 */ /* 0x008fe8000c101104 */
[----:B0-----:R-:W-:Y:S01]  /*0400*/  STG.E.U8 desc[UR4][R14.64], R5 ;  /* 0x000000050e007986 */ /* 0x001fe2000c101104 */
[----:B------:R-:W-:Y:S05]  /*0410*/  EXIT ;  /* 0x000000000000794d */ /* 0x000fea0003800000 */
.L_x_0:
[----:B------:R-:W-:-:S00]  /*0420*/  BRA `(.L_x_0) ;  /* 0xfffffffc00fc7947 */ /* 0x000fc0000383ffff */
[----:B------:R-:W-:-:S00]  /*0430*/  NOP ;  /* 0x0000000000007918 */ /* 0x000fc00000000000 */
        /* <DEDUP_REMOVED lines=12> */
.L_x_1:


//--------------------- .nv.shared.reserved.0     --------------------------
	.section	.nv.shared.reserved.0,"aw",@nobits
	.weak		__nv_reservedSMEM_offset_0_alias
	.size		__nv_reservedSMEM_offset_0_alias, 0, 64
	.other		__nv_reservedSMEM_offset_0_alias,@"STO_CUDA_RESERVED_SHARED STV_DEFAULT"
__nv_reservedSMEM_offset_0_alias:
	.zero		0
	.zero		64


//--------------------- .nv.constant0._Z14rgb2yuv_kerneliPhS_S_S_S_S_ --------------------------
	.section	.nv.constant0._Z14rgb2yuv_kerneliPhS_S_S_S_S_,"a",@progbits
	.sectionflags	@""
	.align	4
.nv.constant0._Z14rgb2yuv_kerneliPhS_S_S_S_S_:
	.zero		952


//--------------------- SYMBOLS --------------------------

	.type		.nv.reservedSmem.offset0,@object
	.size		.nv.reservedSmem.offset0,0x4
